//
// Generated by NVIDIA NVVM Compiler
//
// Compiler Build ID: CL-36424714
// Cuda compilation tools, release 13.0, V13.0.88
// Based on NVVM 20.0.0
//

.version 9.0
.target sm_100
.address_size 64

	// .globl	_Z3dotPKdS0_Pdm
// _ZZ3dotPKdS0_PdmE4data has been demoted

.visible .entry _Z3dotPKdS0_Pdm(
	.param .u64 .ptr .align 1 _Z3dotPKdS0_Pdm_param_0,
	.param .u64 .ptr .align 1 _Z3dotPKdS0_Pdm_param_1,
	.param .u64 .ptr .align 1 _Z3dotPKdS0_Pdm_param_2,
	.param .u64 _Z3dotPKdS0_Pdm_param_3
)
{
	.reg .pred 	%p<16>;
	.reg .b32 	%r<51>;
	.reg .b64 	%rd<12>;
	.reg .b64 	%fd<27>;
	// demoted variable
	.shared .align 8 .b8 _ZZ3dotPKdS0_PdmE4data[2048];
	ld.param.u64 	%rd2, [_Z3dotPKdS0_Pdm_param_0];
	ld.param.u64 	%rd3, [_Z3dotPKdS0_Pdm_param_1];
	ld.param.u64 	%rd4, [_Z3dotPKdS0_Pdm_param_2];
	ld.param.u64 	%rd5, [_Z3dotPKdS0_Pdm_param_3];
	mov.u32 	%r7, %ctaid.x;
	mov.u32 	%r8, %ntid.x;
	mov.u32 	%r1, %tid.x;
	mad.lo.s32 	%r9, %r7, %r8, %r1;
	mov.u32 	%r10, %tid.y;
	mov.u32 	%r11, %tid.z;
	mov.u32 	%r12, %ntid.y;
	mad.lo.s32 	%r13, %r11, %r12, %r10;
	mad.lo.s32 	%r14, %r13, %r8, %r1;
	and.b32  	%r15, %r14, 1073741816;
	mul.lo.s32 	%r16, %r8, %r12;
	mov.u32 	%r17, %ntid.z;
	mul.lo.s32 	%r18, %r16, %r17;
	sub.s32 	%r19, %r18, %r15;
	min.u32 	%r20, %r19, 8;
	sub.s32 	%r21, 32, %r20;
	mov.b32 	%r22, -1;
	shr.u32 	%r23, %r22, %r21;
	// begin inline asm
	mov.u32 %r5, %laneid;
	// end inline asm
	and.b32  	%r24, %r5, -8;
	shl.b32 	%r2, %r23, %r24;
	// begin inline asm
	mov.u32 %r6, %lanemask_lt;
	// end inline asm
	and.b32  	%r25, %r2, %r6;
	popc.b32 	%r3, %r25;
	cvt.s64.s32 	%rd1, %r9;
	setp.le.u64 	%p1, %rd5, %rd1;
	mov.f64 	%fd26, 0d0000000000000000;
	@%p1 bra 	$L__BB0_2;
	cvta.to.global.u64 	%rd6, %rd2;
	cvta.to.global.u64 	%rd7, %rd3;
	shl.b64 	%rd8, %rd1, 3;
	add.s64 	%rd9, %rd6, %rd8;
	ld.global.f64 	%fd5, [%rd9];
	add.s64 	%rd10, %rd7, %rd8;
	ld.global.f64 	%fd6, [%rd10];
	mul.f64 	%fd26, %fd5, %fd6;
$L__BB0_2:
	shl.b32 	%r26, %r1, 3;
	mov.u32 	%r27, _ZZ3dotPKdS0_PdmE4data;
	add.s32 	%r4, %r27, %r26;
	st.shared.f64 	[%r4], %fd26;
	bar.warp.sync 	%r2;
	setp.gt.u32 	%p2, %r3, 3;
	@%p2 bra 	$L__BB0_4;
	// begin inline asm
	activemask.b32 %r28;
	// end inline asm
	ld.shared.f64 	%fd7, [%r4+32];
	ld.shared.f64 	%fd8, [%r4];
	add.f64 	%fd9, %fd7, %fd8;
	st.shared.f64 	[%r4], %fd9;
	bar.warp.sync 	%r28;
$L__BB0_4:
	setp.gt.u32 	%p3, %r3, 1;
	@%p3 bra 	$L__BB0_6;
	// begin inline asm
	activemask.b32 %r29;
	// end inline asm
	ld.shared.f64 	%fd10, [%r4+16];
	ld.shared.f64 	%fd11, [%r4];
	add.f64 	%fd12, %fd10, %fd11;
	st.shared.f64 	[%r4], %fd12;
	bar.warp.sync 	%r29;
$L__BB0_6:
	bar.sync 	0;
	setp.gt.u32 	%p4, %r1, 31;
	@%p4 bra 	$L__BB0_9;
	mad.lo.s32 	%r50, %r1, 56, %r4;
	ld.shared.f64 	%fd23, [%r50];
	ld.shared.f64 	%fd24, [%r50+8];
	add.f64 	%fd13, %fd23, %fd24;
	// begin inline asm
	mov.b64 {%r30,%r31}, %fd13;
	// end inline asm
	shfl.sync.down.b32	%r33|%p5, %r31, 16, 31, -1;
	shfl.sync.down.b32	%r32|%p6, %r30, 16, 31, -1;
	// begin inline asm
	mov.b64 %fd14, {%r32,%r33};
	// end inline asm
	add.f64 	%fd15, %fd13, %fd14;
	// begin inline asm
	mov.b64 {%r34,%r35}, %fd15;
	// end inline asm
	shfl.sync.down.b32	%r37|%p7, %r35, 8, 31, -1;
	shfl.sync.down.b32	%r36|%p8, %r34, 8, 31, -1;
	// begin inline asm
	mov.b64 %fd16, {%r36,%r37};
	// end inline asm
	add.f64 	%fd17, %fd15, %fd16;
	// begin inline asm
	mov.b64 {%r38,%r39}, %fd17;
	// end inline asm
	shfl.sync.down.b32	%r41|%p9, %r39, 4, 31, -1;
	shfl.sync.down.b32	%r40|%p10, %r38, 4, 31, -1;
	// begin inline asm
	mov.b64 %fd18, {%r40,%r41};
	// end inline asm
	add.f64 	%fd19, %fd17, %fd18;
	// begin inline asm
	mov.b64 {%r42,%r43}, %fd19;
	// end inline asm
	shfl.sync.down.b32	%r45|%p11, %r43, 2, 31, -1;
	shfl.sync.down.b32	%r44|%p12, %r42, 2, 31, -1;
	// begin inline asm
	mov.b64 %fd20, {%r44,%r45};
	// end inline asm
	add.f64 	%fd21, %fd19, %fd20;
	// begin inline asm
	mov.b64 {%r46,%r47}, %fd21;
	// end inline asm
	shfl.sync.down.b32	%r49|%p13, %r47, 1, 31, -1;
	shfl.sync.down.b32	%r48|%p14, %r46, 1, 31, -1;
	// begin inline asm
	mov.b64 %fd22, {%r48,%r49};
	// end inline asm
	add.f64 	%fd3, %fd21, %fd22;
	setp.ne.s32 	%p15, %r1, 0;
	@%p15 bra 	$L__BB0_9;
	cvta.to.global.u64 	%rd11, %rd4;
	atom.global.add.f64 	%fd25, [%rd11], %fd3;
$L__BB0_9:
	ret;

}


// ===== COMPILED SASS (sm_100) =====

	.target	sm_100

	.elftype	@"ET_EXEC"


//--------------------- .note.nv.tkinfo           --------------------------
	.section	.note.nv.tkinfo,"",@"SHT_NOTE"
	.sectionflags	@"SHF_NOTE_NV_TKINFO"
	.tkinfo
        /*0018*/ 	.word	0x00000002
        /*0030*/ 	.string	""
        /*0030*/ 	.string	"ptxas"
        /*0030*/ 	.string	"Cuda compilation tools, release 13.0, V13.0.88"
        /*0030*/ 	.string	"Build cuda_13.0.r13.0/compiler.36424714_0"
        /*0030*/ 	.string	"-arch sm_100 -m 64 "



//--------------------- .note.nv.cuinfo           --------------------------
	.section	.note.nv.cuinfo,"",@"SHT_NOTE"
	.sectionflags	@"SHF_NOTE_NV_CUINFO"
        /*0018*/ 	.short	0x0002
        /*001a*/ 	.short	0x0064
        /*001c*/ 	.short	0x0082
	.zero		2


//--------------------- .nv.info                  --------------------------
	.section	.nv.info,"",@"SHT_CUDA_INFO"
	.align	4


	//----- nvinfo : EIATTR_REGCOUNT
	.align		4
        /*0000*/ 	.byte	0x04, 0x2f
        /*0002*/ 	.short	(.L_1 - .L_0)
	.align		4
.L_0:
        /*0004*/ 	.word	index@(_Z3dotPKdS0_Pdm)
        /*0008*/ 	.word	0x00000012


	//----- nvinfo : EIATTR_FRAME_SIZE
	.align		4
.L_1:
        /*000c*/ 	.byte	0x04, 0x11
        /*000e*/ 	.short	(.L_3 - .L_2)
	.align		4
.L_2:
        /*0010*/ 	.word	index@(_Z3dotPKdS0_Pdm)
        /*0014*/ 	.word	0x00000000


	//----- nvinfo : EIATTR_MIN_STACK_SIZE
	.align		4
.L_3:
        /*0018*/ 	.byte	0x04, 0x12
        /*001a*/ 	.short	(.L_5 - .L_4)
	.align		4
.L_4:
        /*001c*/ 	.word	index@(_Z3dotPKdS0_Pdm)
        /*0020*/ 	.word	0x00000000
.L_5:


//--------------------- .nv.compat                --------------------------
	.section	.nv.compat,"",@"SHT_CUDA_COMPAT_INFO"
	.align	4
        /*0000*/ 	.byte	0x02, 0x09, 0x00, 0x00, 0x02, 0x02, 0x01, 0x00, 0x02, 0x05, 0x05, 0x00, 0x03, 0x07, 0x01, 0x01
        /*0010*/ 	.byte	0x02, 0x03, 0x00, 0x00, 0x02, 0x06, 0x01, 0x00, 0x04, 0x0b, 0x08, 0x00, 0x01, 0x00, 0x00, 0x00
        /*0020*/ 	.byte	0x00, 0x00, 0x00, 0x00


//--------------------- .nv.info._Z3dotPKdS0_Pdm  --------------------------
	.section	.nv.info._Z3dotPKdS0_Pdm,"",@"SHT_CUDA_INFO"
	.sectionflags	@""
	.align	4


	//----- nvinfo : EIATTR_CUDA_API_VERSION
	.align		4
        /*0000*/ 	.byte	0x04, 0x37
        /*0002*/ 	.short	(.L_7 - .L_6)
.L_6:
        /*0004*/ 	.word	0x00000082


	//----- nvinfo : EIATTR_KPARAM_INFO
	.align		4
.L_7:
        /*0008*/ 	.byte	0x04, 0x17
        /*000a*/ 	.short	(.L_9 - .L_8)
.L_8:
        /*000c*/ 	.word	0x00000000
        /*0010*/ 	.short	0x0003
        /*0012*/ 	.short	0x0018
        /*0014*/ 	.byte	0x00, 0xf0, 0x21, 0x00


	//----- nvinfo : EIATTR_KPARAM_INFO
	.align		4
.L_9:
        /*0018*/ 	.byte	0x04, 0x17
        /*001a*/ 	.short	(.L_11 - .L_10)
.L_10:
        /*001c*/ 	.word	0x00000000
        /*0020*/ 	.short	0x0002
        /*0022*/ 	.short	0x0010
        /*0024*/ 	.byte	0x00, 0xf5, 0x21, 0x00


	//----- nvinfo : EIATTR_KPARAM_INFO
	.align		4
.L_11:
        /*0028*/ 	.byte	0x04, 0x17
        /*002a*/ 	.short	(.L_13 - .L_12)
.L_12:
        /*002c*/ 	.word	0x00000000
        /*0030*/ 	.short	0x0001
        /*0032*/ 	.short	0x0008
        /*0034*/ 	.byte	0x00, 0xf5, 0x21, 0x00


	//----- nvinfo : EIATTR_KPARAM_INFO
	.align		4
.L_13:
        /*0038*/ 	.byte	0x04, 0x17
        /*003a*/ 	.short	(.L_15 - .L_14)
.L_14:
        /*003c*/ 	.word	0x00000000
        /*0040*/ 	.short	0x0000
        /*0042*/ 	.short	0x0000
        /*0044*/ 	.byte	0x00, 0xf5, 0x21, 0x00


	//----- nvinfo : EIATTR_SPARSE_MMA_MASK
	.align		4
.L_15:
        /*0048*/ 	.byte	0x03, 0x50
        /*004a*/ 	.short	0x0000


	//----- nvinfo : EIATTR_MAXREG_COUNT
	.align		4
        /*004c*/ 	.byte	0x03, 0x1b
        /*004e*/ 	.short	0x00ff


	//----- nvinfo : EIATTR_NUM_BARRIERS
	.align		4
        /*0050*/ 	.byte	0x02, 0x4c
        /*0052*/ 	.byte	0x01
	.zero		1


	//----- nvinfo : EIATTR_MERCURY_ISA_VERSION
	.align		4
        /*0054*/ 	.byte	0x03, 0x5f
        /*0056*/ 	.short	0x0101


	//----- nvinfo : EIATTR_COOP_GROUP_MASK_REGIDS
	.align		4
        /*0058*/ 	.byte	0x04, 0x29
        /*005a*/ 	.short	(.L_17 - .L_16)


	//   ....[0]....
.L_16:
        /*005c*/ 	.word	0x0500000a


	//   ....[1]....
        /*0060*/ 	.word	0x05000004


	//   ....[2]....
        /*0064*/ 	.word	0x05000004


	//   ....[3]....
        /*0068*/ 	.word	0xffffffff


	//   ....[4]....
        /*006c*/ 	.word	0xffffffff


	//   ....[5]....
        /*0070*/ 	.word	0xffffffff


	//   ....[6]....
        /*0074*/ 	.word	0xffffffff


	//   ....[7]....
        /*0078*/ 	.word	0xffffffff


	//   ....[8]....
        /*007c*/ 	.word	0xffffffff


	//   ....[9]....
        /*0080*/ 	.word	0xffffffff


	//   ....[10]....
        /*0084*/ 	.word	0xffffffff


	//   ....[11]....
        /*0088*/ 	.word	0xffffffff


	//   ....[12]....
        /*008c*/ 	.word	0xffffffff


	//   ....[13]....
        /*0090*/ 	.word	0x05000004


	//   ....[14]....
        /*0094*/ 	.word	0x05000004


	//----- nvinfo : EIATTR_COOP_GROUP_INSTR_OFFSETS
	.align		4
.L_17:
        /*0098*/ 	.byte	0x04, 0x28
        /*009a*/ 	.short	(.L_19 - .L_18)


	//   ....[0]....
.L_18:
        /*009c*/ 	.word	0x00000350


	//   ....[1]....
        /*00a0*/ 	.word	0x000003f0


	//   ....[2]....
        /*00a4*/ 	.word	0x00000490


	//   ....[3]....
        /*00a8*/ 	.word	0x00000520


	//   ....[4]....
        /*00ac*/ 	.word	0x00000530


	//   ....[5]....
        /*00b0*/ 	.word	0x00000550


	//   ....[6]....
        /*00b4*/ 	.word	0x00000560


	//   ....[7]....
        /*00b8*/ 	.word	0x00000580


	//   ....[8]....
        /*00bc*/ 	.word	0x00000590


	//   ....[9]....
        /*00c0*/ 	.word	0x000005b0


	//   ....[10]....
        /*00c4*/ 	.word	0x000005c0


	//   ....[11]....
        /*00c8*/ 	.word	0x000005e0


	//   ....[12]....
        /*00cc*/ 	.word	0x000005f0


	//   ....[13]....
        /*00d0*/ 	.word	0x00000690


	//   ....[14]....
        /*00d4*/ 	.word	0x000006f0


	//----- nvinfo : EIATTR_VRC_CTA_INIT_COUNT
	.align		4
.L_19:
        /*00d8*/ 	.byte	0x02, 0x4a
	.zero		1
	.zero		1


	//----- nvinfo : EIATTR_EXIT_INSTR_OFFSETS
	.align		4
        /*00dc*/ 	.byte	0x04, 0x1c
        /*00de*/ 	.short	(.L_21 - .L_20)


	//   ....[0]....
.L_20:
        /*00e0*/ 	.word	0x000004c0


	//   ....[1]....
        /*00e4*/ 	.word	0x00000600


	//   ....[2]....
        /*00e8*/ 	.word	0x00000660


	//----- nvinfo : EIATTR_CRS_STACK_SIZE
	.align		4
.L_21:
        /*00ec*/ 	.byte	0x04, 0x1e
        /*00ee*/ 	.short	(.L_23 - .L_22)
.L_22:
        /*00f0*/ 	.word	0x00000000


	//----- nvinfo : EIATTR_CBANK_PARAM_SIZE
	.align		4
.L_23:
        /*00f4*/ 	.byte	0x03, 0x19
        /*00f6*/ 	.short	0x0020


	//----- nvinfo : EIATTR_PARAM_CBANK
	.align		4
        /*00f8*/ 	.byte	0x04, 0x0a
        /*00fa*/ 	.short	(.L_25 - .L_24)
	.align		4
.L_24:
        /*00fc*/ 	.word	index@(.nv.constant0._Z3dotPKdS0_Pdm)
        /*0100*/ 	.short	0x0380
        /*0102*/ 	.short	0x0020


	//----- nvinfo : EIATTR_SW_WAR
	.align		4
.L_25:
        /*0104*/ 	.byte	0x04, 0x36
        /*0106*/ 	.short	(.L_27 - .L_26)
.L_26:
        /*0108*/ 	.word	0x00000008
.L_27:


//--------------------- .nv.callgraph             --------------------------
	.section	.nv.callgraph,"",@"SHT_CUDA_CALLGRAPH"
	.align	4
	.sectionentsize	8
	.align		4
        /*0000*/ 	.word	0x00000000
	.align		4
        /*0004*/ 	.word	0xffffffff
	.align		4
        /*0008*/ 	.word	0x00000000
	.align		4
        /*000c*/ 	.word	0xfffffffe
	.align		4
        /*0010*/ 	.word	0x00000000
	.align		4
        /*0014*/ 	.word	0xfffffffd
	.align		4
        /*0018*/ 	.word	0x00000000
	.align		4
        /*001c*/ 	.word	0xfffffffc


//--------------------- .text._Z3dotPKdS0_Pdm     --------------------------
	.section	.text._Z3dotPKdS0_Pdm,"ax",@progbits
	.align	128
        .global         _Z3dotPKdS0_Pdm
        .type           _Z3dotPKdS0_Pdm,@function
        .size           _Z3dotPKdS0_Pdm,(.L_x_10 - _Z3dotPKdS0_Pdm)
        .other          _Z3dotPKdS0_Pdm,@"STO_CUDA_ENTRY STV_DEFAULT"
_Z3dotPKdS0_Pdm:
.text._Z3dotPKdS0_Pdm:
[----:B------:R-:W-:Y:S01]  /*0000*/  LDC R1, c[0x0][0x37c] ;  /* 0x0000df00ff017b82 */ /* 0x000fe20000000800 */
[----:B------:R-:W0:Y:S07]  /*0010*/  S2R R0, SR_TID.X ;  /* 0x0000000000007919 */ /* 0x000e2e0000002100 */
[----:B------:R-:W0:Y:S01]  /*0020*/  S2UR UR4, SR_CTAID.X ;  /* 0x00000000000479c3 */ /* 0x000e220000002500 */
[----:B------:R-:W1:Y:S07]  /*0030*/  LDCU.64 UR6, c[0x0][0x398] ;  /* 0x00007300ff0677ac */ /* 0x000e6e0008000a00 */
[----:B------:R-:W0:Y:S08]  /*0040*/  LDC R11, c[0x0][0x360] ;  /* 0x0000d800ff0b7b82 */ /* 0x000e300000000800 */
[----:B------:R-:W2:Y:S08]  /*0050*/  LDC.64 R8, c[0x0][0x358] ;  /* 0x0000d600ff087b82 */ /* 0x000eb00000000a00 */
[----:B------:R-:W3:Y:S01]  /*0060*/  LDC.64 R12, c[0x0][0x380] ;  /* 0x0000e000ff0c7b82 */ /* 0x000ee20000000a00 */
[----:B0-----:R-:W-:-:S07]  /*0070*/  IMAD R2, R11, UR4, R0 ;  /* 0x000000040b027c24 */ /* 0x001fce000f8e0200 */
[----:B------:R-:W0:Y:S01]  /*0080*/  LDC.64 R14, c[0x0][0x388] ;  /* 0x0000e200ff0e7b82 */ /* 0x000e220000000a00 */
[----:B-1----:R-:W-:Y:S02]  /*0090*/  ISETP.GE.U32.AND P0, PT, R2, UR6, PT ;  /* 0x0000000602007c0c */ /* 0x002fe4000bf06070 */
[----:B------:R-:W-:-:S04]  /*00a0*/  SHF.R.S32.HI R3, RZ, 0x1f, R2 ;  /* 0x0000001fff037819 */ /* 0x000fc80000011402 */
[----:B------:R-:W-:-:S13]  /*00b0*/  ISETP.GE.U32.AND.EX P0, PT, R3, UR7, PT, P0 ;  /* 0x0000000703007c0c */ /* 0x000fda000bf06100 */
[----:B------:R-:W-:Y:S01]  /*00c0*/  @!P0 IMAD.SHL.U32 R5, R2, 0x8, RZ ;  /* 0x0000000802058824 */ /* 0x000fe200078e00ff */
[C---:B--2---:R-:W-:Y:S02]  /*00d0*/  @!P0 R2UR UR4, R8.reuse ;  /* 0x00000000080482ca */ /* 0x044fe400000e0000 */
[C---:B------:R-:W-:Y:S02]  /*00e0*/  @!P0 R2UR UR5, R9.reuse ;  /* 0x00000000090582ca */ /* 0x040fe400000e0000 */
[----:B------:R-:W-:Y:S02]  /*00f0*/  @!P0 R2UR UR6, R8 ;  /* 0x00000000080682ca */ /* 0x000fe400000e0000 */
[----:B------:R-:W-:Y:S02]  /*0100*/  @!P0 R2UR UR7, R9 ;  /* 0x00000000090782ca */ /* 0x000fe400000e0000 */
[----:B------:R-:W-:Y:S02]  /*0110*/  @!P0 SHF.L.U64.HI R6, R2, 0x3, R3 ;  /* 0x0000000302068819 */ /* 0x000fe40000010203 */
[----:B---3--:R-:W-:-:S02]  /*0120*/  @!P0 IADD3 R2, P1, PT, R5, R12, RZ ;  /* 0x0000000c05028210 */ /* 0x008fc40007f3e0ff */
[----:B0-----:R-:W-:-:S03]  /*0130*/  @!P0 IADD3 R4, P2, PT, R5, R14, RZ ;  /* 0x0000000e05048210 */ /* 0x001fc60007f5e0ff */
[C---:B------:R-:W-:Y:S02]  /*0140*/  @!P0 IMAD.X R3, R6.reuse, 0x1, R13, P1 ;  /* 0x0000000106038824 */ /* 0x040fe400008e060d */
[----:B------:R-:W-:-:S04]  /*0150*/  @!P0 IMAD.X R5, R6, 0x1, R15, P2 ;  /* 0x0000000106058824 */ /* 0x000fc800010e060f */
[----:B------:R-:W2:Y:S04]  /*0160*/  @!P0 LDG.E.64 R2, desc[UR4][R2.64] ;  /* 0x0000000402028981 */ /* 0x000ea8000c1e1b00 */
[----:B------:R-:W2:Y:S01]  /*0170*/  @!P0 LDG.E.64 R4, desc[UR6][R4.64] ;  /* 0x0000000604048981 */ /* 0x000ea2000c1e1b00 */
[----:B------:R-:W0:Y:S01]  /*0180*/  LDCU UR4, c[0x0][0x364] ;  /* 0x00006c80ff0477ac */ /* 0x000e220008000800 */
[----:B------:R-:W-:Y:S01]  /*0190*/  ISETP.GT.U32.AND P2, PT, R0, 0x1f, PT ;  /* 0x0000001f0000780c */ /* 0x000fe20003f44070 */
[----:B------:R-:W0:Y:S01]  /*01a0*/  S2R R7, SR_TID.Y ;  /* 0x0000000000077919 */ /* 0x000e220000002200 */
[----:B------:R-:W1:Y:S01]  /*01b0*/  LDCU UR5, c[0x0][0x368] ;  /* 0x00006d00ff0577ac */ /* 0x000e620008000800 */
[----:B------:R-:W0:Y:S01]  /*01c0*/  S2R R6, SR_TID.Z ;  /* 0x0000000000067919 */ /* 0x000e220000002300 */
[----:B------:R-:W3:Y:S01]  /*01d0*/  S2R R10, SR_LANEID ;  /* 0x00000000000a7919 */ /* 0x000ee20000000000 */
[----:B------:R-:W4:Y:S01]  /*01e0*/  S2R R13, SR_LTMASK ;  /* 0x00000000000d7919 */ /* 0x000f220000003900 */
[----:B0-----:R-:W-:-:S02]  /*01f0*/  IMAD R7, R6, UR4, R7 ;  /* 0x0000000406077c24 */ /* 0x001fc4000f8e0207 */
[----:B------:R-:W-:Y:S01]  /*0200*/  IMAD R6, R11, UR4, RZ ;  /* 0x000000040b067c24 */ /* 0x000fe2000f8e02ff */
[----:B------:R-:W-:Y:S01]  /*0210*/  UMOV UR4, 0x400 ;  /* 0x0000040000047882 */ /* 0x000fe20000000000 */
[----:B------:R-:W-:-:S05]  /*0220*/  IMAD R7, R7, R11, R0 ;  /* 0x0000000b07077224 */ /* 0x000fca00078e0200 */
[----:B------:R-:W-:-:S05]  /*0230*/  LOP3.LUT R7, R7, 0x3ffffff8, RZ, 0xc0, !PT ;  /* 0x3ffffff807077812 */ /* 0x000fca00078ec0ff */
[----:B-1----:R-:W-:Y:S01]  /*0240*/  IMAD R6, R6, UR5, -R7 ;  /* 0x0000000506067c24 */ /* 0x002fe2000f8e0a07 */
[----:B------:R-:W0:Y:S01]  /*0250*/  S2UR UR5, SR_CgaCtaId ;  /* 0x00000000000579c3 */ /* 0x000e220000008800 */
[----:B------:R-:W-:-:S03]  /*0260*/  IMAD.MOV.U32 R7, RZ, RZ, -0x1 ;  /* 0xffffffffff077424 */ /* 0x000fc600078e00ff */
[----:B------:R-:W-:-:S04]  /*0270*/  VIMNMX.U32 R6, PT, PT, R6, 0x8, PT ;  /* 0x0000000806067848 */ /* 0x000fc80003fe0000 */
[----:B------:R-:W-:-:S04]  /*0280*/  IADD3 R6, PT, PT, -R6, 0x20, RZ ;  /* 0x0000002006067810 */ /* 0x000fc80007ffe1ff */
[----:B------:R-:W-:Y:S02]  /*0290*/  SHF.R.U32.HI R6, RZ, R6, R7 ;  /* 0x00000006ff067219 */ /* 0x000fe40000011607 */
[----:B---3--:R-:W-:-:S04]  /*02a0*/  LOP3.LUT R7, R10, 0xfffffff8, RZ, 0xc0, !PT ;  /* 0xfffffff80a077812 */ /* 0x008fc800078ec0ff */
[----:B------:R-:W-:Y:S02]  /*02b0*/  SHF.L.U32 R10, R6, R7, RZ ;  /* 0x00000007060a7219 */ /* 0x000fe400000006ff */
[----:B------:R-:W-:Y:S02]  /*02c0*/  CS2R R6, SRZ ;  /* 0x0000000000067805 */ /* 0x000fe4000001ff00 */
[----:B----4-:R-:W-:Y:S01]  /*02d0*/  LOP3.LUT R11, R10, R13, RZ, 0xc0, !PT ;  /* 0x0000000d0a0b7212 */ /* 0x010fe200078ec0ff */
[----:B0-----:R-:W-:-:S05]  /*02e0*/  ULEA UR4, UR5, UR4, 0x18 ;  /* 0x0000000405047291 */ /* 0x001fca000f8ec0ff */
[----:B------:R-:W0:Y:S01]  /*02f0*/  POPC R11, R11 ;  /* 0x0000000b000b7309 */ /* 0x000e220000000000 */
[----:B------:R-:W-:Y:S02]  /*0300*/  LEA R13, R0, UR4, 0x3 ;  /* 0x00000004000d7c11 */ /* 0x000fe4000f8e18ff */
[C---:B0-----:R-:W-:Y:S01]  /*0310*/  ISETP.GT.U32.AND P1, PT, R11.reuse, 0x1, PT ;  /* 0x000000010b00780c */ /* 0x041fe20003f24070 */
[----:B--2---:R-:W-:Y:S01]  /*0320*/  @!P0 DMUL R6, R2, R4 ;  /* 0x0000000402068228 */ /* 0x004fe20000000000 */
[----:B------:R-:W-:-:S06]  /*0330*/  ISETP.GT.U32.AND P0, PT, R11, 0x3, PT ;  /* 0x000000030b00780c */ /* 0x000fcc0003f04070 */
[----:B------:R0:W-:Y:S01]  /*0340*/  STS.64 [R13], R6 ;  /* 0x000000060d007388 */ /* 0x0001e20000000a00 */
[----:B------:R-:W-:Y:S05]  /*0350*/  WARPSYNC R10 ;  /* 0x000000000a007348 */ /* 0x000fea0003800000 */
[----:B------:R-:W-:Y:S04]  /*0360*/  BSSY B0, `(.L_x_0) ;  /* 0x000000a000007945 */ /* 0x000fe80003800000 */
[----:B------:R-:W-:Y:S05]  /*0370*/  @P0 BRA `(.L_x_1) ;  /* 0x0000000000200947 */ /* 0x000fea0003800000 */
[----:B------:R-:W-:Y:S04]  /*0380*/  LDS.64 R2, [R13+0x20] ;  /* 0x000020000d027984 */ /* 0x000fe80000000a00 */
[----:B------:R-:W1:Y:S02]  /*0390*/  LDS.64 R4, [R13] ;  /* 0x000000000d047984 */ /* 0x000e640000000a00 */
[----:B-1----:R-:W-:Y:S01]  /*03a0*/  DADD R2, R2, R4 ;  /* 0x0000000002027229 */ /* 0x002fe20000000004 */
[----:B------:R-:W-:-:S04]  /*03b0*/  VOTE.ANY R4, PT, PT ;  /* 0x0000000000047806 */ /* 0x000fc800038e0100 */
[----:B------:R-:W-:Y:S02]  /*03c0*/  R2UR UR4, R4 ;  /* 0x00000000040472ca */ /* 0x000fe400000e0000 */
[----:B------:R1:W-:Y:S11]  /*03d0*/  STS.64 [R13], R2 ;  /* 0x000000020d007388 */ /* 0x0003f60000000a00 */
[----:B------:R-:W-:Y:S05]  /*03e0*/  BRA.DIV UR4, `(.L_x_2) ;  /* 0x0000000204a07947 */ /* 0x000fea000b800000 */
[----:B------:R-:W-:Y:S01]  /*03f0*/  NOP ;  /* 0x0000000000007918 */ /* 0x000fe20000000000 */
.L_x_1:
[----:B------:R-:W-:Y:S05]  /*0400*/  BSYNC B0 ;  /* 0x0000000000007941 */ /* 0x000fea0003800000 */
.L_x_0:
[----:B------:R-:W-:Y:S05]  /*0410*/  @P1 BRA `(.L_x_3) ;  /* 0x0000000000201947 */ /* 0x000fea0003800000 */
[----:B-1----:R-:W-:Y:S04]  /*0420*/  LDS.64 R2, [R13+0x10] ;  /* 0x000010000d027984 */ /* 0x002fe80000000a00 */
[----:B------:R-:W1:Y:S02]  /*0430*/  LDS.64 R4, [R13] ;  /* 0x000000000d047984 */ /* 0x000e640000000a00 */
[----:B-1----:R-:W-:Y:S01]  /*0440*/  DADD R2, R2, R4 ;  /* 0x0000000002027229 */ /* 0x002fe20000000004 */
[----:B------:R-:W-:-:S04]  /*0450*/  VOTE.ANY R4, PT, PT ;  /* 0x0000000000047806 */ /* 0x000fc800038e0100 */
[----:B------:R-:W-:Y:S02]  /*0460*/  R2UR UR4, R4 ;  /* 0x00000000040472ca */ /* 0x000fe400000e0000 */
[----:B------:R1:W-:Y:S11]  /*0470*/  STS.64 [R13], R2 ;  /* 0x000000020d007388 */ /* 0x0003f60000000a00 */
[----:B------:R-:W-:Y:S05]  /*0480*/  BRA.DIV UR4, `(.L_x_4) ;  /* 0x0000000204907947 */ /* 0x000fea000b800000 */
[----:B------:R-:W-:Y:S01]  /*0490*/  NOP ;  /* 0x0000000000007918 */ /* 0x000fe20000000000 */
.L_x_3:
[----:B------:R-:W-:Y:S05]  /*04a0*/  WARPSYNC.ALL ;  /* 0x0000000000007948 */ /* 0x000fea0003800000 */
[----:B------:R-:W-:Y:S06]  /*04b0*/  BAR.SYNC.DEFER_BLOCKING 0x0 ;  /* 0x0000000000007b1d */ /* 0x000fec0000010000 */
[----:B------:R-:W-:Y:S05]  /*04c0*/  @P2 EXIT ;  /* 0x000000000000294d */ /* 0x000fea0003800000 */
[C---:B01----:R-:W-:Y:S01]  /*04d0*/  IMAD R13, R0.reuse, 0x38, R13 ;  /* 0x00000038000d7824 */ /* 0x043fe200078e020d */
[----:B------:R-:W-:-:S04]  /*04e0*/  ISETP.NE.AND P0, PT, R0, RZ, PT ;  /* 0x000000ff0000720c */ /* 0x000fc80003f05270 */
[----:B------:R-:W-:Y:S04]  /*04f0*/  LDS.64 R2, [R13] ;  /* 0x000000000d027984 */ /* 0x000fe80000000a00 */
[----:B------:R-:W0:Y:S02]  /*0500*/  LDS.64 R4, [R13+0x8] ;  /* 0x000008000d047984 */ /* 0x000e240000000a00 */
[----:B0-----:R-:W-:-:S07]  /*0510*/  DADD R2, R2, R4 ;  /* 0x0000000002027229 */ /* 0x001fce0000000004 */
[----:B------:R-:W-:Y:S04]  /*0520*/  SHFL.DOWN PT, R5, R3, 0x10, 0x1f ;  /* 0x0a001f0003057f89 */ /* 0x000fe800000e0000 */
[----:B------:R-:W0:Y:S02]  /*0530*/  SHFL.DOWN PT, R4, R2, 0x10, 0x1f ;  /* 0x0a001f0002047f89 */ /* 0x000e2400000e0000 */
        /* <DEDUP_REMOVED lines=10> */
[----:B------:R0:W1:Y:S04]  /*05e0*/  SHFL.DOWN PT, R3, R13, 0x1, 0x1f ;  /* 0x08201f000d037f89 */ /* 0x00006800000e0000 */
[----:B------:R0:W2:Y:S01]  /*05f0*/  SHFL.DOWN PT, R2, R12, 0x1, 0x1f ;  /* 0x08201f000c027f89 */ /* 0x0000a200000e0000 */
[----:B------:R-:W-:Y:S05]  /*0600*/  @P0 EXIT ;  /* 0x000000000000094d */ /* 0x000fea0003800000 */
[----:B------:R-:W3:Y:S01]  /*0610*/  LDC.64 R4, c[0x0][0x390] ;  /* 0x0000e400ff047b82 */ /* 0x000ee20000000a00 */
[----:B------:R-:W-:Y:S01]  /*0620*/  R2UR UR4, R8 ;  /* 0x00000000080472ca */ /* 0x000fe200000e0000 */
[----:B-12---:R-:W-:Y:S01]  /*0630*/  DADD R2, R12, R2 ;  /* 0x000000000c027229 */ /* 0x006fe20000000002 */
[----:B------:R-:W-:-:S13]  /*0640*/  R2UR UR5, R9 ;  /* 0x00000000090572ca */ /* 0x000fda00000e0000 */
[----:B---3--:R-:W-:Y:S01]  /*0650*/  REDG.E.ADD.F64.RN.STRONG.GPU desc[UR4][R4.64], R2 ;  /* 0x00000002040079a6 */ /* 0x008fe2000c12ff04 */
[----:B------:R-:W-:Y:S05]  /*0660*/  EXIT ;  /* 0x000000000000794d */ /* 0x000fea0003800000 */
.L_x_2:
[----:B------:R-:W-:Y:S01]  /*0670*/  BSSY B1, `(.L_x_5) ;  /* 0x0000004000017945 */ /* 0x000fe20003800000 */
[----:B01----:R-:W-:Y:S05]  /*0680*/  WARPSYNC.COLLECTIVE R4, `(.L_x_6) ;  /* 0x0000000004087348 */ /* 0x003fea0003c00000 */
[----:B------:R-:W-:Y:S01]  /*0690*/  NOP ;  /* 0x0000000000007918 */ /* 0x000fe20000000000 */
[----:B01----:R-:W-:Y:S05]  /*06a0*/  ENDCOLLECTIVE ;  /* 0x000000000000791b */ /* 0x003fea0003800000 */
.L_x_6:
[----:B------:R-:W-:Y:S05]  /*06b0*/  BSYNC B1 ;  /* 0x0000000000017941 */ /* 0x000fea0003800000 */
.L_x_5:
[----:B------:R-:W-:Y:S05]  /*06c0*/  BRA `(.L_x_1) ;  /* 0xfffffffc004c7947 */ /* 0x000fea000383ffff */
.L_x_4:
[----:B------:R-:W-:Y:S01]  /*06d0*/  BSSY B0, `(.L_x_7) ;  /* 0x0000004000007945 */ /* 0x000fe20003800000 */
[----:B01----:R-:W-:Y:S05]  /*06e0*/  WARPSYNC.COLLECTIVE R4, `(.L_x_8) ;  /* 0x0000000004087348 */ /* 0x003fea0003c00000 */
[----:B------:R-:W-:Y:S01]  /*06f0*/  NOP ;  /* 0x0000000000007918 */ /* 0x000fe20000000000 */
[----:B01----:R-:W-:Y:S05]  /*0700*/  ENDCOLLECTIVE ;  /* 0x000000000000791b */ /* 0x003fea0003800000 */
.L_x_8:
[----:B------:R-:W-:Y:S05]  /*0710*/  BSYNC B0 ;  /* 0x0000000000007941 */ /* 0x000fea0003800000 */
.L_x_7:
[----:B------:R-:W-:Y:S05]  /*0720*/  BRA `(.L_x_3) ;  /* 0xfffffffc005c7947 */ /* 0x000fea000383ffff */
.L_x_9:
[----:B------:R-:W-:-:S00]  /*0730*/  BRA `(.L_x_9) ;  /* 0xfffffffc00fc7947 */ /* 0x000fc0000383ffff */
[----:B------:R-:W-:-:S00]  /*0740*/  NOP ;  /* 0x0000000000007918 */ /* 0x000fc00000000000 */
        /* <DEDUP_REMOVED lines=11> */
.L_x_10:


//--------------------- .nv.shared._Z3dotPKdS0_Pdm --------------------------
	.section	.nv.shared._Z3dotPKdS0_Pdm,"aw",@nobits
	.sectionflags	@""
	.align	8
.nv.shared._Z3dotPKdS0_Pdm:
	.zero		3072


//--------------------- .nv.shared.reserved.0     --------------------------
	.section	.nv.shared.reserved.0,"aw",@nobits
	.weak		__nv_reservedSMEM_offset_0_alias
	.size		__nv_reservedSMEM_offset_0_alias, 0, 64
	.other		__nv_reservedSMEM_offset_0_alias,@"STO_CUDA_RESERVED_SHARED STV_DEFAULT"
__nv_reservedSMEM_offset_0_alias:
	.zero		0
	.zero		64


//--------------------- .nv.constant0._Z3dotPKdS0_Pdm --------------------------
	.section	.nv.constant0._Z3dotPKdS0_Pdm,"a",@progbits
	.sectionflags	@""
	.align	4
.nv.constant0._Z3dotPKdS0_Pdm:
	.zero		928


//--------------------- SYMBOLS --------------------------

	.type		.nv.reservedSmem.offset0,@object
	.size		.nv.reservedSmem.offset0,0x4
	.type		.nv.reservedSmem.cap,@object
	.size		.nv.reservedSmem.cap,0x4
